//
// Generated by NVIDIA NVVM Compiler
//
// Compiler Build ID: CL-36424714
// Cuda compilation tools, release 13.0, V13.0.88
// Based on NVVM 20.0.0
//

.version 9.0
.target sm_100
.address_size 64

	// .globl	_Z14block_matchingPhS_Piiiii
// _ZZ14block_matchingPhS_PiiiiiE8SAD_list has been demoted
// _ZZ14block_matchingPhS_PiiiiiE7mv_list has been demoted

.visible .entry _Z14block_matchingPhS_Piiiii(
	.param .u64 .ptr .align 1 _Z14block_matchingPhS_Piiiii_param_0,
	.param .u64 .ptr .align 1 _Z14block_matchingPhS_Piiiii_param_1,
	.param .u64 .ptr .align 1 _Z14block_matchingPhS_Piiiii_param_2,
	.param .u32 _Z14block_matchingPhS_Piiiii_param_3,
	.param .u32 _Z14block_matchingPhS_Piiiii_param_4,
	.param .u32 _Z14block_matchingPhS_Piiiii_param_5,
	.param .u32 _Z14block_matchingPhS_Piiiii_param_6
)
{
	.reg .pred 	%p<25>;
	.reg .b16 	%rs<113>;
	.reg .b32 	%r<281>;
	.reg .b64 	%rd<16>;
	// demoted variable
	.shared .align 4 .b8 _ZZ14block_matchingPhS_PiiiiiE8SAD_list[400];
	// demoted variable
	.shared .align 4 .b8 _ZZ14block_matchingPhS_PiiiiiE7mv_list[800];
	ld.param.u64 	%rd4, [_Z14block_matchingPhS_Piiiii_param_0];
	ld.param.u64 	%rd5, [_Z14block_matchingPhS_Piiiii_param_1];
	ld.param.u64 	%rd3, [_Z14block_matchingPhS_Piiiii_param_2];
	ld.param.u32 	%r137, [_Z14block_matchingPhS_Piiiii_param_3];
	ld.param.u32 	%r140, [_Z14block_matchingPhS_Piiiii_param_4];
	ld.param.u32 	%r138, [_Z14block_matchingPhS_Piiiii_param_6];
	cvta.to.global.u64 	%rd1, %rd5;
	cvta.to.global.u64 	%rd2, %rd4;
	mov.u32 	%r1, %ctaid.x;
	mov.u32 	%r141, %ntid.x;
	mul.lo.s32 	%r2, %r1, %r141;
	mov.u32 	%r3, %tid.x;
	add.s32 	%r142, %r2, %r3;
	mov.u32 	%r4, %ctaid.y;
	mov.u32 	%r143, %ntid.y;
	mul.lo.s32 	%r5, %r4, %r143;
	mov.u32 	%r6, %tid.y;
	add.s32 	%r144, %r5, %r6;
	sub.s32 	%r7, %r3, %r138;
	sub.s32 	%r8, %r6, %r138;
	mad.lo.s32 	%r219, %r137, %r144, %r142;
	add.s32 	%r145, %r7, %r219;
	mad.lo.s32 	%r146, %r8, %r137, %r145;
	setp.lt.s32 	%p1, %r146, 0;
	add.s32 	%r147, %r140, -8;
	mad.lo.s32 	%r148, %r147, %r137, -8;
	setp.gt.s32 	%p2, %r146, %r148;
	or.pred  	%p3, %p1, %p2;
	selp.b32 	%r218, %r219, %r146, %p3;
	selp.b32 	%r221, 999999, 0, %p3;
	shl.b32 	%r12, %r137, 1;
	mov.b32 	%r220, 0;
	cvt.s64.s32 	%rd10, %r137;
$L__BB0_1:
	cvt.s64.s32 	%rd6, %r218;
	add.s64 	%rd7, %rd2, %rd6;
	ld.global.u8 	%rs1, [%rd7];
	cvt.s64.s32 	%rd8, %r219;
	add.s64 	%rd9, %rd1, %rd8;
	ld.global.u8 	%rs3, [%rd9];
	min.u16 	%rs5, %rs1, %rs3;
	max.u16 	%rs6, %rs1, %rs3;
	sub.s16 	%rs7, %rs6, %rs5;
	cvt.u32.u16 	%r149, %rs7;
	add.s32 	%r150, %r149, %r221;
	ld.global.u8 	%rs8, [%rd7+1];
	ld.global.u8 	%rs10, [%rd9+1];
	min.u16 	%rs12, %rs8, %rs10;
	max.u16 	%rs13, %rs8, %rs10;
	sub.s16 	%rs14, %rs13, %rs12;
	cvt.u32.u16 	%r151, %rs14;
	add.s32 	%r152, %r151, %r150;
	ld.global.u8 	%rs15, [%rd7+2];
	ld.global.u8 	%rs17, [%rd9+2];
	min.u16 	%rs19, %rs15, %rs17;
	max.u16 	%rs20, %rs15, %rs17;
	sub.s16 	%rs21, %rs20, %rs19;
	cvt.u32.u16 	%r153, %rs21;
	add.s32 	%r154, %r153, %r152;
	ld.global.u8 	%rs22, [%rd7+3];
	ld.global.u8 	%rs24, [%rd9+3];
	min.u16 	%rs26, %rs22, %rs24;
	max.u16 	%rs27, %rs22, %rs24;
	sub.s16 	%rs28, %rs27, %rs26;
	cvt.u32.u16 	%r155, %rs28;
	add.s32 	%r156, %r155, %r154;
	ld.global.u8 	%rs29, [%rd7+4];
	ld.global.u8 	%rs31, [%rd9+4];
	min.u16 	%rs33, %rs29, %rs31;
	max.u16 	%rs34, %rs29, %rs31;
	sub.s16 	%rs35, %rs34, %rs33;
	cvt.u32.u16 	%r157, %rs35;
	add.s32 	%r158, %r157, %r156;
	ld.global.u8 	%rs36, [%rd7+5];
	ld.global.u8 	%rs38, [%rd9+5];
	min.u16 	%rs40, %rs36, %rs38;
	max.u16 	%rs41, %rs36, %rs38;
	sub.s16 	%rs42, %rs41, %rs40;
	cvt.u32.u16 	%r159, %rs42;
	add.s32 	%r160, %r159, %r158;
	ld.global.u8 	%rs43, [%rd7+6];
	ld.global.u8 	%rs45, [%rd9+6];
	min.u16 	%rs47, %rs43, %rs45;
	max.u16 	%rs48, %rs43, %rs45;
	sub.s16 	%rs49, %rs48, %rs47;
	cvt.u32.u16 	%r161, %rs49;
	add.s32 	%r162, %r161, %r160;
	ld.global.u8 	%rs50, [%rd7+7];
	ld.global.u8 	%rs52, [%rd9+7];
	min.u16 	%rs54, %rs50, %rs52;
	max.u16 	%rs55, %rs50, %rs52;
	sub.s16 	%rs56, %rs55, %rs54;
	cvt.u32.u16 	%r163, %rs56;
	add.s32 	%r164, %r163, %r162;
	add.s64 	%rd11, %rd7, %rd10;
	ld.global.u8 	%rs57, [%rd11];
	add.s64 	%rd12, %rd9, %rd10;
	ld.global.u8 	%rs59, [%rd12];
	min.u16 	%rs61, %rs57, %rs59;
	max.u16 	%rs62, %rs57, %rs59;
	sub.s16 	%rs63, %rs62, %rs61;
	cvt.u32.u16 	%r165, %rs63;
	add.s32 	%r166, %r165, %r164;
	ld.global.u8 	%rs64, [%rd11+1];
	ld.global.u8 	%rs66, [%rd12+1];
	min.u16 	%rs68, %rs64, %rs66;
	max.u16 	%rs69, %rs64, %rs66;
	sub.s16 	%rs70, %rs69, %rs68;
	cvt.u32.u16 	%r167, %rs70;
	add.s32 	%r168, %r167, %r166;
	ld.global.u8 	%rs71, [%rd11+2];
	ld.global.u8 	%rs73, [%rd12+2];
	min.u16 	%rs75, %rs71, %rs73;
	max.u16 	%rs76, %rs71, %rs73;
	sub.s16 	%rs77, %rs76, %rs75;
	cvt.u32.u16 	%r169, %rs77;
	add.s32 	%r170, %r169, %r168;
	ld.global.u8 	%rs78, [%rd11+3];
	ld.global.u8 	%rs80, [%rd12+3];
	min.u16 	%rs82, %rs78, %rs80;
	max.u16 	%rs83, %rs78, %rs80;
	sub.s16 	%rs84, %rs83, %rs82;
	cvt.u32.u16 	%r171, %rs84;
	add.s32 	%r172, %r171, %r170;
	ld.global.u8 	%rs85, [%rd11+4];
	ld.global.u8 	%rs87, [%rd12+4];
	min.u16 	%rs89, %rs85, %rs87;
	max.u16 	%rs90, %rs85, %rs87;
	sub.s16 	%rs91, %rs90, %rs89;
	cvt.u32.u16 	%r173, %rs91;
	add.s32 	%r174, %r173, %r172;
	ld.global.u8 	%rs92, [%rd11+5];
	ld.global.u8 	%rs94, [%rd12+5];
	min.u16 	%rs96, %rs92, %rs94;
	max.u16 	%rs97, %rs92, %rs94;
	sub.s16 	%rs98, %rs97, %rs96;
	cvt.u32.u16 	%r175, %rs98;
	add.s32 	%r176, %r175, %r174;
	ld.global.u8 	%rs99, [%rd11+6];
	ld.global.u8 	%rs101, [%rd12+6];
	min.u16 	%rs103, %rs99, %rs101;
	max.u16 	%rs104, %rs99, %rs101;
	sub.s16 	%rs105, %rs104, %rs103;
	cvt.u32.u16 	%r177, %rs105;
	add.s32 	%r178, %r177, %r176;
	ld.global.u8 	%rs106, [%rd11+7];
	ld.global.u8 	%rs108, [%rd12+7];
	min.u16 	%rs110, %rs106, %rs108;
	max.u16 	%rs111, %rs106, %rs108;
	sub.s16 	%rs112, %rs111, %rs110;
	cvt.u32.u16 	%r179, %rs112;
	add.s32 	%r221, %r179, %r178;
	add.s32 	%r220, %r220, 2;
	add.s32 	%r219, %r219, %r12;
	add.s32 	%r218, %r218, %r12;
	setp.ne.s32 	%p4, %r220, 8;
	@%p4 bra 	$L__BB0_1;
	mul.lo.s32 	%r180, %r6, %r138;
	shl.b32 	%r181, %r180, 1;
	add.s32 	%r182, %r181, %r3;
	shl.b32 	%r183, %r182, 2;
	mov.u32 	%r184, _ZZ14block_matchingPhS_PiiiiiE8SAD_list;
	add.s32 	%r185, %r184, %r183;
	st.shared.u32 	[%r185], %r221;
	shl.b32 	%r186, %r180, 2;
	shl.b32 	%r187, %r3, 1;
	add.s32 	%r188, %r186, %r187;
	shl.b32 	%r189, %r188, 2;
	mov.u32 	%r190, _ZZ14block_matchingPhS_PiiiiiE7mv_list;
	add.s32 	%r191, %r190, %r189;
	st.shared.u32 	[%r191], %r8;
	st.shared.u32 	[%r191+4], %r7;
	bar.sync 	0;
	or.b32  	%r192, %r3, %r6;
	setp.ne.s32 	%p5, %r192, 0;
	@%p5 bra 	$L__BB0_41;
	mul.lo.s32 	%r194, %r138, %r138;
	shl.b32 	%r21, %r194, 2;
	setp.lt.s32 	%p6, %r21, 2;
	mov.b32 	%r271, 0;
	mov.u32 	%r270, %r271;
	@%p6 bra 	$L__BB0_40;
	ld.shared.u32 	%r229, [_ZZ14block_matchingPhS_PiiiiiE8SAD_list];
	add.s32 	%r197, %r21, -2;
	setp.lt.u32 	%p7, %r197, 7;
	mov.b32 	%r270, 0;
	mov.b32 	%r269, 1;
	mov.u32 	%r271, %r270;
	@%p7 bra 	$L__BB0_24;
	add.s32 	%r201, %r21, -1;
	add.s32 	%r223, %r184, 16;
	add.s32 	%r222, %r190, 20;
	and.b32  	%r204, %r201, -8;
	neg.s32 	%r225, %r204;
	mov.b32 	%r224, 0;
	mov.u32 	%r270, %r224;
	mov.u32 	%r271, %r224;
$L__BB0_6:
	.pragma "nounroll";
	ld.shared.u32 	%r31, [%r223+-12];
	setp.lt.s32 	%p8, %r229, %r31;
	@%p8 bra 	$L__BB0_8;
	ld.shared.u32 	%r271, [%r222+-16];
	ld.shared.u32 	%r270, [%r222+-12];
	mov.u32 	%r229, %r31;
$L__BB0_8:
	ld.shared.u32 	%r37, [%r223+-8];
	setp.lt.s32 	%p9, %r229, %r37;
	@%p9 bra 	$L__BB0_10;
	ld.shared.u32 	%r271, [%r222+-12];
	ld.shared.u32 	%r270, [%r222+-8];
	mov.u32 	%r229, %r37;
$L__BB0_10:
	ld.shared.u32 	%r43, [%r223+-4];
	setp.lt.s32 	%p10, %r229, %r43;
	@%p10 bra 	$L__BB0_12;
	ld.shared.u32 	%r271, [%r222+-8];
	ld.shared.u32 	%r270, [%r222+-4];
	mov.u32 	%r229, %r43;
$L__BB0_12:
	ld.shared.u32 	%r49, [%r223];
	setp.lt.s32 	%p11, %r229, %r49;
	@%p11 bra 	$L__BB0_14;
	ld.shared.u32 	%r271, [%r222+-4];
	ld.shared.u32 	%r270, [%r222];
	mov.u32 	%r229, %r49;
$L__BB0_14:
	ld.shared.u32 	%r55, [%r223+4];
	setp.lt.s32 	%p12, %r229, %r55;
	@%p12 bra 	$L__BB0_16;
	ld.shared.u32 	%r271, [%r222];
	ld.shared.u32 	%r270, [%r222+4];
	mov.u32 	%r229, %r55;
$L__BB0_16:
	ld.shared.u32 	%r61, [%r223+8];
	setp.lt.s32 	%p13, %r229, %r61;
	@%p13 bra 	$L__BB0_18;
	ld.shared.u32 	%r271, [%r222+4];
	ld.shared.u32 	%r270, [%r222+8];
	mov.u32 	%r229, %r61;
$L__BB0_18:
	ld.shared.u32 	%r67, [%r223+12];
	setp.lt.s32 	%p14, %r229, %r67;
	@%p14 bra 	$L__BB0_20;
	ld.shared.u32 	%r271, [%r222+8];
	ld.shared.u32 	%r270, [%r222+12];
	mov.u32 	%r229, %r67;
$L__BB0_20:
	ld.shared.u32 	%r73, [%r223+16];
	setp.lt.s32 	%p15, %r229, %r73;
	@%p15 bra 	$L__BB0_22;
	ld.shared.u32 	%r271, [%r222+12];
	ld.shared.u32 	%r270, [%r222+16];
	mov.u32 	%r229, %r73;
$L__BB0_22:
	add.s32 	%r225, %r225, 8;
	add.s32 	%r224, %r224, 8;
	add.s32 	%r223, %r223, 32;
	add.s32 	%r222, %r222, 32;
	setp.ne.s32 	%p16, %r225, 0;
	@%p16 bra 	$L__BB0_6;
	add.s32 	%r269, %r224, 1;
$L__BB0_24:
	and.b32  	%r205, %r21, 4;
	setp.ne.s32 	%p17, %r205, 0;
	@%p17 bra 	$L__BB0_34;
	shl.b32 	%r206, %r269, 2;
	add.s32 	%r88, %r184, %r206;
	ld.shared.u32 	%r89, [%r88];
	setp.lt.s32 	%p18, %r229, %r89;
	add.s32 	%r90, %r190, %r206;
	@%p18 bra 	$L__BB0_27;
	ld.shared.u32 	%r271, [%r90];
	ld.shared.u32 	%r270, [%r90+4];
	mov.u32 	%r229, %r89;
$L__BB0_27:
	ld.shared.u32 	%r96, [%r88+4];
	setp.lt.s32 	%p19, %r229, %r96;
	@%p19 bra 	$L__BB0_29;
	ld.shared.u32 	%r271, [%r90+4];
	ld.shared.u32 	%r270, [%r90+8];
	mov.u32 	%r229, %r96;
$L__BB0_29:
	ld.shared.u32 	%r102, [%r88+8];
	setp.lt.s32 	%p20, %r229, %r102;
	@%p20 bra 	$L__BB0_31;
	ld.shared.u32 	%r271, [%r90+8];
	ld.shared.u32 	%r270, [%r90+12];
	mov.u32 	%r229, %r102;
$L__BB0_31:
	ld.shared.u32 	%r108, [%r88+12];
	setp.lt.s32 	%p21, %r229, %r108;
	@%p21 bra 	$L__BB0_33;
	ld.shared.u32 	%r271, [%r90+12];
	ld.shared.u32 	%r270, [%r90+16];
	mov.u32 	%r229, %r108;
$L__BB0_33:
	add.s32 	%r269, %r269, 4;
$L__BB0_34:
	shl.b32 	%r209, %r269, 2;
	add.s32 	%r119, %r184, %r209;
	ld.shared.u32 	%r120, [%r119];
	setp.lt.s32 	%p22, %r229, %r120;
	add.s32 	%r121, %r190, %r209;
	@%p22 bra 	$L__BB0_36;
	ld.shared.u32 	%r271, [%r121];
	ld.shared.u32 	%r270, [%r121+4];
	mov.u32 	%r229, %r120;
$L__BB0_36:
	ld.shared.u32 	%r127, [%r119+4];
	setp.lt.s32 	%p23, %r229, %r127;
	@%p23 bra 	$L__BB0_38;
	ld.shared.u32 	%r271, [%r121+4];
	ld.shared.u32 	%r270, [%r121+8];
	mov.u32 	%r229, %r127;
$L__BB0_38:
	ld.shared.u32 	%r212, [%r119+8];
	setp.lt.s32 	%p24, %r229, %r212;
	@%p24 bra 	$L__BB0_40;
	ld.shared.u32 	%r271, [%r121+8];
	ld.shared.u32 	%r270, [%r121+12];
$L__BB0_40:
	mov.u32 	%r213, %nctaid.x;
	mul.lo.s32 	%r214, %r213, %r4;
	shl.b32 	%r215, %r214, 2;
	shl.b32 	%r216, %r1, 2;
	add.s32 	%r217, %r215, %r216;
	cvta.to.global.u64 	%rd13, %rd3;
	mul.wide.u32 	%rd14, %r217, 4;
	add.s64 	%rd15, %rd13, %rd14;
	st.global.u32 	[%rd15], %r5;
	st.global.u32 	[%rd15+4], %r2;
	st.global.u32 	[%rd15+8], %r271;
	st.global.u32 	[%rd15+12], %r270;
$L__BB0_41:
	ret;

}


// ===== COMPILED SASS (sm_100) =====

	.target	sm_100

	.elftype	@"ET_EXEC"


//--------------------- .note.nv.tkinfo           --------------------------
	.section	.note.nv.tkinfo,"",@"SHT_NOTE"
	.sectionflags	@"SHF_NOTE_NV_TKINFO"
	.tkinfo
        /*0018*/ 	.word	0x00000002
        /*0030*/ 	.string	""
        /*0030*/ 	.string	"ptxas"
        /*0030*/ 	.string	"Cuda compilation tools, release 13.0, V13.0.88"
        /*0030*/ 	.string	"Build cuda_13.0.r13.0/compiler.36424714_0"
        /*0030*/ 	.string	"-arch sm_100 -m 64 "



//--------------------- .note.nv.cuinfo           --------------------------
	.section	.note.nv.cuinfo,"",@"SHT_NOTE"
	.sectionflags	@"SHF_NOTE_NV_CUINFO"
        /*0018*/ 	.short	0x0002
        /*001a*/ 	.short	0x0064
        /*001c*/ 	.short	0x0082
	.zero		2


//--------------------- .nv.info                  --------------------------
	.section	.nv.info,"",@"SHT_CUDA_INFO"
	.align	4


	//----- nvinfo : EIATTR_REGCOUNT
	.align		4
        /*0000*/ 	.byte	0x04, 0x2f
        /*0002*/ 	.short	(.L_1 - .L_0)
	.align		4
.L_0:
        /*0004*/ 	.word	index@(_Z14block_matchingPhS_Piiiii)
        /*0008*/ 	.word	0x00000026


	//----- nvinfo : EIATTR_FRAME_SIZE
	.align		4
.L_1:
        /*000c*/ 	.byte	0x04, 0x11
        /*000e*/ 	.short	(.L_3 - .L_2)
	.align		4
.L_2:
        /*0010*/ 	.word	index@(_Z14block_matchingPhS_Piiiii)
        /*0014*/ 	.word	0x00000000


	//----- nvinfo : EIATTR_MIN_STACK_SIZE
	.align		4
.L_3:
        /*0018*/ 	.byte	0x04, 0x12
        /*001a*/ 	.short	(.L_5 - .L_4)
	.align		4
.L_4:
        /*001c*/ 	.word	index@(_Z14block_matchingPhS_Piiiii)
        /*0020*/ 	.word	0x00000000
.L_5:


//--------------------- .nv.compat                --------------------------
	.section	.nv.compat,"",@"SHT_CUDA_COMPAT_INFO"
	.align	4
        /*0000*/ 	.byte	0x02, 0x09, 0x00, 0x00, 0x02, 0x02, 0x01, 0x00, 0x02, 0x05, 0x05, 0x00, 0x03, 0x07, 0x01, 0x01
        /*0010*/ 	.byte	0x02, 0x03, 0x00, 0x00, 0x02, 0x06, 0x01, 0x00, 0x04, 0x0b, 0x08, 0x00, 0x09, 0x00, 0x00, 0x00
        /*0020*/ 	.byte	0x00, 0x00, 0x00, 0x00


//--------------------- .nv.info._Z14block_matchingPhS_Piiiii --------------------------
	.section	.nv.info._Z14block_matchingPhS_Piiiii,"",@"SHT_CUDA_INFO"
	.sectionflags	@""
	.align	4


	//----- nvinfo : EIATTR_CUDA_API_VERSION
	.align		4
        /*0000*/ 	.byte	0x04, 0x37
        /*0002*/ 	.short	(.L_7 - .L_6)
.L_6:
        /*0004*/ 	.word	0x00000082


	//----- nvinfo : EIATTR_KPARAM_INFO
	.align		4
.L_7:
        /*0008*/ 	.byte	0x04, 0x17
        /*000a*/ 	.short	(.L_9 - .L_8)
.L_8:
        /*000c*/ 	.word	0x00000000
        /*0010*/ 	.short	0x0006
        /*0012*/ 	.short	0x0024
        /*0014*/ 	.byte	0x00, 0xf0, 0x11, 0x00


	//----- nvinfo : EIATTR_KPARAM_INFO
	.align		4
.L_9:
        /*0018*/ 	.byte	0x04, 0x17
        /*001a*/ 	.short	(.L_11 - .L_10)
.L_10:
        /*001c*/ 	.word	0x00000000
        /*0020*/ 	.short	0x0005
        /*0022*/ 	.short	0x0020
        /*0024*/ 	.byte	0x00, 0xf0, 0x11, 0x00


	//----- nvinfo : EIATTR_KPARAM_INFO
	.align		4
.L_11:
        /*0028*/ 	.byte	0x04, 0x17
        /*002a*/ 	.short	(.L_13 - .L_12)
.L_12:
        /*002c*/ 	.word	0x00000000
        /*0030*/ 	.short	0x0004
        /*0032*/ 	.short	0x001c
        /*0034*/ 	.byte	0x00, 0xf0, 0x11, 0x00


	//----- nvinfo : EIATTR_KPARAM_INFO
	.align		4
.L_13:
        /*0038*/ 	.byte	0x04, 0x17
        /*003a*/ 	.short	(.L_15 - .L_14)
.L_14:
        /*003c*/ 	.word	0x00000000
        /*0040*/ 	.short	0x0003
        /*0042*/ 	.short	0x0018
        /*0044*/ 	.byte	0x00, 0xf0, 0x11, 0x00


	//----- nvinfo : EIATTR_KPARAM_INFO
	.align		4
.L_15:
        /*0048*/ 	.byte	0x04, 0x17
        /*004a*/ 	.short	(.L_17 - .L_16)
.L_16:
        /*004c*/ 	.word	0x00000000
        /*0050*/ 	.short	0x0002
        /*0052*/ 	.short	0x0010
        /*0054*/ 	.byte	0x00, 0xf5, 0x21, 0x00


	//----- nvinfo : EIATTR_KPARAM_INFO
	.align		4
.L_17:
        /*0058*/ 	.byte	0x04, 0x17
        /*005a*/ 	.short	(.L_19 - .L_18)
.L_18:
        /*005c*/ 	.word	0x00000000
        /*0060*/ 	.short	0x0001
        /*0062*/ 	.short	0x0008
        /*0064*/ 	.byte	0x00, 0xf5, 0x21, 0x00


	//----- nvinfo : EIATTR_KPARAM_INFO
	.align		4
.L_19:
        /*0068*/ 	.byte	0x04, 0x17
        /*006a*/ 	.short	(.L_21 - .L_20)
.L_20:
        /*006c*/ 	.word	0x00000000
        /*0070*/ 	.short	0x0000
        /*0072*/ 	.short	0x0000
        /*0074*/ 	.byte	0x00, 0xf5, 0x21, 0x00


	//----- nvinfo : EIATTR_SPARSE_MMA_MASK
	.align		4
.L_21:
        /*0078*/ 	.byte	0x03, 0x50
        /*007a*/ 	.short	0x0000


	//----- nvinfo : EIATTR_MAXREG_COUNT
	.align		4
        /*007c*/ 	.byte	0x03, 0x1b
        /*007e*/ 	.short	0x00ff


	//----- nvinfo : EIATTR_NUM_BARRIERS
	.align		4
        /*0080*/ 	.byte	0x02, 0x4c
        /*0082*/ 	.byte	0x01
	.zero		1


	//----- nvinfo : EIATTR_MERCURY_ISA_VERSION
	.align		4
        /*0084*/ 	.byte	0x03, 0x5f
        /*0086*/ 	.short	0x0101


	//----- nvinfo : EIATTR_UNUSED_LOAD_BYTE_OFFSET
	.align		4
        /*0088*/ 	.byte	0x04, 0x44
        /*008a*/ 	.short	(.L_23 - .L_22)


	//   ....[0]....
.L_22:
        /*008c*/ 	.word	0x00000e30
        /*0090*/ 	.word	0x0000fff0


	//----- nvinfo : EIATTR_VRC_CTA_INIT_COUNT
	.align		4
.L_23:
        /*0094*/ 	.byte	0x02, 0x4a
	.zero		1
	.zero		1


	//----- nvinfo : EIATTR_EXIT_INSTR_OFFSETS
	.align		4
        /*0098*/ 	.byte	0x04, 0x1c
        /*009a*/ 	.short	(.L_25 - .L_24)


	//   ....[0]....
.L_24:
        /*009c*/ 	.word	0x00000cd0


	//   ....[1]....
        /*00a0*/ 	.word	0x000013f0


	//----- nvinfo : EIATTR_CBANK_PARAM_SIZE
	.align		4
.L_25:
        /*00a4*/ 	.byte	0x03, 0x19
        /*00a6*/ 	.short	0x0028


	//----- nvinfo : EIATTR_PARAM_CBANK
	.align		4
        /*00a8*/ 	.byte	0x04, 0x0a
        /*00aa*/ 	.short	(.L_27 - .L_26)
	.align		4
.L_26:
        /*00ac*/ 	.word	index@(.nv.constant0._Z14block_matchingPhS_Piiiii)
        /*00b0*/ 	.short	0x0380
        /*00b2*/ 	.short	0x0028


	//----- nvinfo : EIATTR_SW_WAR
	.align		4
.L_27:
        /*00b4*/ 	.byte	0x04, 0x36
        /*00b6*/ 	.short	(.L_29 - .L_28)
.L_28:
        /*00b8*/ 	.word	0x00000008
.L_29:


//--------------------- .nv.callgraph             --------------------------
	.section	.nv.callgraph,"",@"SHT_CUDA_CALLGRAPH"
	.align	4
	.sectionentsize	8
	.align		4
        /*0000*/ 	.word	0x00000000
	.align		4
        /*0004*/ 	.word	0xffffffff
	.align		4
        /*0008*/ 	.word	0x00000000
	.align		4
        /*000c*/ 	.word	0xfffffffe
	.align		4
        /*0010*/ 	.word	0x00000000
	.align		4
        /*0014*/ 	.word	0xfffffffd
	.align		4
        /*0018*/ 	.word	0x00000000
	.align		4
        /*001c*/ 	.word	0xfffffffc


//--------------------- .text._Z14block_matchingPhS_Piiiii --------------------------
	.section	.text._Z14block_matchingPhS_Piiiii,"ax",@progbits
	.align	128
        .global         _Z14block_matchingPhS_Piiiii
        .type           _Z14block_matchingPhS_Piiiii,@function
        .size           _Z14block_matchingPhS_Piiiii,(.L_x_6 - _Z14block_matchingPhS_Piiiii)
        .other          _Z14block_matchingPhS_Piiiii,@"STO_CUDA_ENTRY STV_DEFAULT"
_Z14block_matchingPhS_Piiiii:
.text._Z14block_matchingPhS_Piiiii:
[----:B------:R-:W-:Y:S01]  /*0000*/  LDC R1, c[0x0][0x37c] ;  /* 0x0000df00ff017b82 */ /* 0x000fe20000000800 */
[----:B------:R-:W0:Y:S07]  /*0010*/  S2R R19, SR_CTAID.Y ;  /* 0x0000000000137919 */ /* 0x000e2e0000002600 */
[----:B------:R-:W1:Y:S01]  /*0020*/  S2UR UR11, SR_CTAID.X ;  /* 0x00000000000b79c3 */ /* 0x000e620000002500 */
[----:B------:R-:W2:Y:S01]  /*0030*/  LDCU UR8, c[0x0][0x3a4] ;  /* 0x00007480ff0877ac */ /* 0x000ea20008000800 */
[----:B------:R-:W2:Y:S01]  /*0040*/  S2R R24, SR_TID.X ;  /* 0x0000000000187919 */ /* 0x000ea20000002100 */
[----:B------:R-:W3:Y:S01]  /*0050*/  LDCU.64 UR12, c[0x0][0x358] ;  /* 0x00006b00ff0c77ac */ /* 0x000ee20008000a00 */
[----:B------:R-:W4:Y:S04]  /*0060*/  S2R R15, SR_TID.Y ;  /* 0x00000000000f7919 */ /* 0x000f280000002200 */
[----:B------:R-:W1:Y:S01]  /*0070*/  LDC R23, c[0x0][0x360] ;  /* 0x0000d800ff177b82 */ /* 0x000e620000000800 */
[----:B------:R-:W0:Y:S01]  /*0080*/  LDCU UR4, c[0x0][0x364] ;  /* 0x00006c80ff0477ac */ /* 0x000e220008000800 */
[----:B------:R-:W1:Y:S06]  /*0090*/  LDCU.128 UR16, c[0x0][0x380] ;  /* 0x00007000ff1077ac */ /* 0x000e6c0008000c00 */
[----:B------:R-:W5:Y:S01]  /*00a0*/  LDC.64 R2, c[0x0][0x398] ;  /* 0x0000e600ff027b82 */ /* 0x000f620000000a00 */
[----:B0-----:R-:W-:Y:S01]  /*00b0*/  IMAD R26, R19, UR4, RZ ;  /* 0x00000004131a7c24 */ /* 0x001fe2000f8e02ff */
[----:B------:R-:W-:Y:S01]  /*00c0*/  UMOV UR4, URZ ;  /* 0x000000ff00047c82 */ /* 0x000fe20008000000 */
[----:B-1----:R-:W-:-:S02]  /*00d0*/  IMAD R23, R23, UR11, RZ ;  /* 0x0000000b17177c24 */ /* 0x002fc4000f8e02ff */
[----:B--2---:R-:W-:Y:S02]  /*00e0*/  VIADD R7, R24, -UR8 ;  /* 0x8000000818077c36 */ /* 0x004fe40008000000 */
[----:B------:R-:W-:Y:S02]  /*00f0*/  IMAD.IADD R21, R23, 0x1, R24 ;  /* 0x0000000117157824 */ /* 0x000fe400078e0218 */
[----:B----4-:R-:W-:Y:S01]  /*0100*/  IMAD.IADD R0, R26, 0x1, R15 ;  /* 0x000000011a007824 */ /* 0x010fe200078e020f */
[----:B-----5:R-:W-:Y:S01]  /*0110*/  SHF.R.S32.HI R25, RZ, 0x1f, R2 ;  /* 0x0000001fff197819 */ /* 0x020fe20000011402 */
[----:B------:R-:W-:Y:S02]  /*0120*/  VIADD R5, R3, 0xfffffff8 ;  /* 0xfffffff803057836 */ /* 0x000fe40000000000 */
[----:B------:R-:W-:Y:S02]  /*0130*/  IMAD R21, R0, R2, R21 ;  /* 0x0000000200157224 */ /* 0x000fe400078e0215 */
[----:B------:R-:W-:-:S02]  /*0140*/  VIADD R6, R15, -UR8 ;  /* 0x800000080f067c36 */ /* 0x000fc40008000000 */
[----:B------:R-:W-:Y:S02]  /*0150*/  IMAD.IADD R3, R7, 0x1, R21 ;  /* 0x0000000107037824 */ /* 0x000fe400078e0215 */
[-C--:B------:R-:W-:Y:S02]  /*0160*/  IMAD R5, R5, R2.reuse, -0x8 ;  /* 0xfffffff805057424 */ /* 0x080fe400078e0202 */
[----:B------:R-:W-:-:S05]  /*0170*/  IMAD R0, R6, R2, R3 ;  /* 0x0000000206007224 */ /* 0x000fca00078e0203 */
[----:B------:R-:W-:-:S04]  /*0180*/  ISETP.GT.AND P0, PT, R0, R5, PT ;  /* 0x000000050000720c */ /* 0x000fc80003f04270 */
[----:B------:R-:W-:-:S04]  /*0190*/  ISETP.LT.OR P0, PT, R0, RZ, P0 ;  /* 0x000000ff0000720c */ /* 0x000fc80000701670 */
[----:B------:R-:W-:Y:S02]  /*01a0*/  SEL R27, R21, R0, P0 ;  /* 0x00000000151b7207 */ /* 0x000fe40000000000 */
[----:B---3--:R-:W-:-:S07]  /*01b0*/  SEL R5, RZ, 0xf423f, !P0 ;  /* 0x000f423fff057807 */ /* 0x008fce0004000000 */
.L_x_0:
[----:B------:R-:W-:Y:S02]  /*01c0*/  IADD3 R34, P0, PT, R27, UR16, RZ ;  /* 0x000000101b227c10 */ /* 0x000fe4000ff1e0ff */
[----:B------:R-:W-:Y:S02]  /*01d0*/  IADD3 R32, P1, PT, R21, UR18, RZ ;  /* 0x0000001215207c10 */ /* 0x000fe4000ff3e0ff */
[----:B------:R-:W-:Y:S02]  /*01e0*/  LEA.HI.X.SX32 R35, R27, UR17, 0x1, P0 ;  /* 0x000000111b237c11 */ /* 0x000fe400080f0eff */
[----:B------:R-:W-:-:S03]  /*01f0*/  LEA.HI.X.SX32 R33, R21, UR19, 0x1, P1 ;  /* 0x0000001315217c11 */ /* 0x000fc600088f0eff */
[----:B------:R-:W2:Y:S04]  /*0200*/  LDG.E.U8 R0, desc[UR12][R34.64] ;  /* 0x0000000c22007981 */ /* 0x000ea8000c1e1100 */
[----:B------:R-:W2:Y:S04]  /*0210*/  LDG.E.U8 R4, desc[UR12][R32.64] ;  /* 0x0000000c20047981 */ /* 0x000ea8000c1e1100 */
[----:B------:R-:W3:Y:S04]  /*0220*/  LDG.E.U8 R8, desc[UR12][R34.64+0x1] ;  /* 0x0000010c22087981 */ /* 0x000ee8000c1e1100 */
[----:B------:R-:W3:Y:S01]  /*0230*/  LDG.E.U8 R10, desc[UR12][R32.64+0x1] ;  /* 0x0000010c200a7981 */ /* 0x000ee2000c1e1100 */
[----:B--2---:R-:W-:-:S02]  /*0240*/  VIMNMX.U16x2 R3, PT, PT, R0, R4, PT ;  /* 0x0000000400037248 */ /* 0x004fc40003fe0200 */
[----:B------:R-:W-:Y:S02]  /*0250*/  VIMNMX.U16x2 R9, PT, PT, R0, R4, !PT ;  /* 0x0000000400097248 */ /* 0x000fe40007fe0200 */
[----:B------:R-:W2:Y:S04]  /*0260*/  LDG.E.U8 R0, desc[UR12][R34.64+0x2] ;  /* 0x0000020c22007981 */ /* 0x000ea8000c1e1100 */
[----:B------:R-:W2:Y:S01]  /*0270*/  LDG.E.U8 R4, desc[UR12][R32.64+0x2] ;  /* 0x0000020c20047981 */ /* 0x000ea2000c1e1100 */
[CC--:B---3--:R-:W-:Y:S02]  /*0280*/  VIMNMX.U16x2 R11, PT, PT, R8.reuse, R10.reuse, PT ;  /* 0x0000000a080b7248 */ /* 0x0c8fe40003fe0200 */
[----:B------:R-:W-:Y:S01]  /*0290*/  VIMNMX.U16x2 R12, PT, PT, R8, R10, !PT ;  /* 0x0000000a080c7248 */ /* 0x000fe20007fe0200 */
[----:B------:R-:W-:Y:S01]  /*02a0*/  IMAD.MOV R10, RZ, RZ, -R3 ;  /* 0x000000ffff0a7224 */ /* 0x000fe200078e0a03 */
[----:B------:R-:W-:-:S02]  /*02b0*/  PRMT R8, R11, 0x7610, R8 ;  /* 0x000076100b087816 */ /* 0x000fc40000000008 */
[----:B------:R-:W-:-:S03]  /*02c0*/  PRMT R3, R12, 0x7610, R3 ;  /* 0x000076100c037816 */ /* 0x000fc60000000003 */
[----:B------:R-:W-:Y:S01]  /*02d0*/  IMAD.MOV R11, RZ, RZ, -R8 ;  /* 0x000000ffff0b7224 */ /* 0x000fe200078e0a08 */
[----:B------:R-:W-:-:S04]  /*02e0*/  PRMT R8, R10, 0x7710, RZ ;  /* 0x000077100a087816 */ /* 0x000fc800000000ff */
[----:B------:R-:W-:Y:S01]  /*02f0*/  PRMT R10, R11, 0x7710, RZ ;  /* 0x000077100b0a7816 */ /* 0x000fe200000000ff */
[----:B------:R-:W-:Y:S02]  /*0300*/  IMAD.IADD R9, R9, 0x1, R8 ;  /* 0x0000000109097824 */ /* 0x000fe400078e0208 */
[----:B------:R-:W3:Y:S02]  /*0310*/  LDG.E.U8 R8, desc[UR12][R34.64+0x3] ;  /* 0x0000030c22087981 */ /* 0x000ee4000c1e1100 */
[----:B------:R-:W-:Y:S02]  /*0320*/  IMAD.IADD R3, R3, 0x1, R10 ;  /* 0x0000000103037824 */ /* 0x000fe400078e020a */
[----:B------:R-:W3:Y:S01]  /*0330*/  LDG.E.U8 R10, desc[UR12][R32.64+0x3] ;  /* 0x0000030c200a7981 */ /* 0x000ee2000c1e1100 */
[----:B------:R-:W-:Y:S02]  /*0340*/  LOP3.LUT R12, R9, 0xffff, RZ, 0xc0, !PT ;  /* 0x0000ffff090c7812 */ /* 0x000fe400078ec0ff */
[----:B------:R-:W-:-:S04]  /*0350*/  LOP3.LUT R3, R3, 0xffff, RZ, 0xc0, !PT ;  /* 0x0000ffff03037812 */ /* 0x000fc800078ec0ff */
[----:B------:R-:W-:Y:S02]  /*0360*/  IADD3 R5, PT, PT, R3, R12, R5 ;  /* 0x0000000c03057210 */ /* 0x000fe40007ffe005 */
[CC--:B--2---:R-:W-:Y:S02]  /*0370*/  VIMNMX.U16x2 R3, PT, PT, R0.reuse, R4.reuse, PT ;  /* 0x0000000400037248 */ /* 0x0c4fe40003fe0200 */
[----:B------:R-:W-:Y:S02]  /*0380*/  VIMNMX.U16x2 R9, PT, PT, R0, R4, !PT ;  /* 0x0000000400097248 */ /* 0x000fe40007fe0200 */
[----:B------:R-:W2:Y:S04]  /*0390*/  LDG.E.U8 R0, desc[UR12][R34.64+0x4] ;  /* 0x0000040c22007981 */ /* 0x000ea8000c1e1100 */
[----:B------:R-:W2:Y:S01]  /*03a0*/  LDG.E.U8 R4, desc[UR12][R32.64+0x4] ;  /* 0x0000040c20047981 */ /* 0x000ea2000c1e1100 */
[----:B---3--:R-:W-:-:S02]  /*03b0*/  VIMNMX.U16x2 R11, PT, PT, R8, R10, PT ;  /* 0x0000000a080b7248 */ /* 0x008fc40003fe0200 */
[----:B------:R-:W-:Y:S02]  /*03c0*/  VIMNMX.U16x2 R12, PT, PT, R8, R10, !PT ;  /* 0x0000000a080c7248 */ /* 0x000fe40007fe0200 */
[----:B------:R-:W-:Y:S01]  /*03d0*/  PRMT R8, R11, 0x7610, R8 ;  /* 0x000076100b087816 */ /* 0x000fe20000000008 */
[----:B------:R-:W-:-:S04]  /*03e0*/  IMAD.MOV R10, RZ, RZ, -R3 ;  /* 0x000000ffff0a7224 */ /* 0x000fc800078e0a03 */
[----:B------:R-:W-:Y:S01]  /*03f0*/  IMAD.MOV R11, RZ, RZ, -R8 ;  /* 0x000000ffff0b7224 */ /* 0x000fe200078e0a08 */
[----:B------:R-:W-:Y:S02]  /*0400*/  PRMT R8, R10, 0x7710, RZ ;  /* 0x000077100a087816 */ /* 0x000fe400000000ff */
[----:B------:R-:W-:Y:S02]  /*0410*/  PRMT R3, R12, 0x7610, R3 ;  /* 0x000076100c037816 */ /* 0x000fe40000000003 */
[----:B------:R-:W-:Y:S01]  /*0420*/  PRMT R10, R11, 0x7710, RZ ;  /* 0x000077100b0a7816 */ /* 0x000fe200000000ff */
[----:B------:R-:W-:Y:S02]  /*0430*/  IMAD.IADD R9, R9, 0x1, R8 ;  /* 0x0000000109097824 */ /* 0x000fe400078e0208 */
[----:B------:R-:W3:Y:S02]  /*0440*/  LDG.E.U8 R8, desc[UR12][R34.64+0x5] ;  /* 0x0000050c22087981 */ /* 0x000ee4000c1e1100 */
[----:B------:R-:W-:Y:S01]  /*0450*/  IMAD.IADD R3, R3, 0x1, R10 ;  /* 0x0000000103037824 */ /* 0x000fe200078e020a */
[----:B------:R-:W-:Y:S01]  /*0460*/  LOP3.LUT R12, R9, 0xffff, RZ, 0xc0, !PT ;  /* 0x0000ffff090c7812 */ /* 0x000fe200078ec0ff */
[----:B------:R-:W3:Y:S03]  /*0470*/  LDG.E.U8 R10, desc[UR12][R32.64+0x5] ;  /* 0x0000050c200a7981 */ /* 0x000ee6000c1e1100 */
[----:B------:R-:W-:-:S04]  /*0480*/  LOP3.LUT R3, R3, 0xffff, RZ, 0xc0, !PT ;  /* 0x0000ffff03037812 */ /* 0x000fc800078ec0ff */
[----:B------:R-:W-:Y:S02]  /*0490*/  IADD3 R5, PT, PT, R3, R12, R5 ;  /* 0x0000000c03057210 */ /* 0x000fe40007ffe005 */
[CC--:B--2---:R-:W-:Y:S02]  /*04a0*/  VIMNMX.U16x2 R3, PT, PT, R0.reuse, R4.reuse, PT ;  /* 0x0000000400037248 */ /* 0x0c4fe40003fe0200 */
[----:B------:R-:W-:Y:S02]  /*04b0*/  VIMNMX.U16x2 R9, PT, PT, R0, R4, !PT ;  /* 0x0000000400097248 */ /* 0x000fe40007fe0200 */
[----:B------:R-:W2:Y:S04]  /*04c0*/  LDG.E.U8 R0, desc[UR12][R34.64+0x6] ;  /* 0x0000060c22007981 */ /* 0x000ea8000c1e1100 */
[----:B------:R-:W2:Y:S01]  /*04d0*/  LDG.E.U8 R4, desc[UR12][R32.64+0x6] ;  /* 0x0000060c20047981 */ /* 0x000ea2000c1e1100 */
[----:B------:R-:W-:-:S02]  /*04e0*/  IADD3 R30, P0, PT, R34, R2, RZ ;  /* 0x00000002221e7210 */ /* 0x000fc40007f1e0ff */
[----:B------:R-:W-:-:S03]  /*04f0*/  IADD3 R28, P1, PT, R32, R2, RZ ;  /* 0x00000002201c7210 */ /* 0x000fc60007f3e0ff */
[C---:B------:R-:W-:Y:S02]  /*0500*/  IMAD.X R31, R25.reuse, 0x1, R35, P0 ;  /* 0x00000001191f7824 */ /* 0x040fe400000e0623 */
[----:B------:R-:W-:-:S03]  /*0510*/  IMAD.X R29, R25, 0x1, R33, P1 ;  /* 0x00000001191d7824 */ /* 0x000fc600008e0621 */
[----:B------:R-:W4:Y:S04]  /*0520*/  LDG.E.U8 R18, desc[UR12][R30.64] ;  /* 0x0000000c1e127981 */ /* 0x000f28000c1e1100 */
[----:B------:R-:W5:Y:S04]  /*0530*/  LDG.E.U8 R16, desc[UR12][R28.64+0x1] ;  /* 0x0000010c1c107981 */ /* 0x000f68000c1e1100 */
[----:B------:R-:W4:Y:S04]  /*0540*/  LDG.E.U8 R20, desc[UR12][R28.64] ;  /* 0x0000000c1c147981 */ /* 0x000f28000c1e1100 */
[----:B------:R-:W5:Y:S01]  /*0550*/  LDG.E.U8 R14, desc[UR12][R28.64+0x2] ;  /* 0x0000020c1c0e7981 */ /* 0x000f62000c1e1100 */
[----:B---3--:R-:W-:-:S02]  /*0560*/  VIMNMX.U16x2 R11, PT, PT, R8, R10, PT ;  /* 0x0000000a080b7248 */ /* 0x008fc40003fe0200 */
[----:B------:R-:W-:Y:S02]  /*0570*/  VIMNMX.U16x2 R12, PT, PT, R8, R10, !PT ;  /* 0x0000000a080c7248 */ /* 0x000fe40007fe0200 */
[----:B------:R-:W-:Y:S01]  /*0580*/  PRMT R8, R11, 0x7610, R8 ;  /* 0x000076100b087816 */ /* 0x000fe20000000008 */
[----:B------:R-:W-:-:S04]  /*0590*/  IMAD.MOV R10, RZ, RZ, -R3 ;  /* 0x000000ffff0a7224 */ /* 0x000fc800078e0a03 */
[----:B------:R-:W-:Y:S01]  /*05a0*/  IMAD.MOV R11, RZ, RZ, -R8 ;  /* 0x000000ffff0b7224 */ /* 0x000fe200078e0a08 */
[----:B------:R-:W-:Y:S02]  /*05b0*/  PRMT R8, R10, 0x7710, RZ ;  /* 0x000077100a087816 */ /* 0x000fe400000000ff */
[----:B------:R-:W-:Y:S02]  /*05c0*/  PRMT R3, R12, 0x7610, R3 ;  /* 0x000076100c037816 */ /* 0x000fe40000000003 */
[----:B------:R-:W-:Y:S02]  /*05d0*/  PRMT R10, R11, 0x7710, RZ ;  /* 0x000077100b0a7816 */ /* 0x000fe400000000ff */
[CC--:B--2---:R-:W-:Y:S02]  /*05e0*/  VIMNMX.U16x2 R17, PT, PT, R0.reuse, R4.reuse, PT ;  /* 0x0000000400117248 */ /* 0x0c4fe40003fe0200 */
[----:B------:R-:W-:Y:S01]  /*05f0*/  VIMNMX.U16x2 R13, PT, PT, R0, R4, !PT ;  /* 0x00000004000d7248 */ /* 0x000fe20007fe0200 */
[----:B------:R-:W-:Y:S01]  /*0600*/  IMAD.IADD R9, R9, 0x1, R8 ;  /* 0x0000000109097824 */ /* 0x000fe200078e0208 */
[----:B------:R-:W5:Y:S01]  /*0610*/  LDG.E.U8 R0, desc[UR12][R30.64+0x1] ;  /* 0x0000010c1e007981 */ /* 0x000f62000c1e1100 */
[----:B------:R-:W-:-:S03]  /*0620*/  IMAD.IADD R3, R3, 0x1, R10 ;  /* 0x0000000103037824 */ /* 0x000fc600078e020a */
[----:B------:R-:W2:Y:S04]  /*0630*/  LDG.E.U8 R12, desc[UR12][R30.64+0x2] ;  /* 0x0000020c1e0c7981 */ /* 0x000ea8000c1e1100 */
[----:B------:R-:W3:Y:S04]  /*0640*/  LDG.E.U8 R10, desc[UR12][R34.64+0x7] ;  /* 0x0000070c220a7981 */ /* 0x000ee8000c1e1100 */
[----:B------:R-:W3:Y:S01]  /*0650*/  LDG.E.U8 R8, desc[UR12][R32.64+0x7] ;  /* 0x0000070c20087981 */ /* 0x000ee2000c1e1100 */
[----:B------:R-:W-:Y:S02]  /*0660*/  LOP3.LUT R22, R9, 0xffff, RZ, 0xc0, !PT ;  /* 0x0000ffff09167812 */ /* 0x000fe400078ec0ff */
[----:B------:R-:W-:-:S02]  /*0670*/  LOP3.LUT R3, R3, 0xffff, RZ, 0xc0, !PT ;  /* 0x0000ffff03037812 */ /* 0x000fc400078ec0ff */
[C---:B----4-:R-:W-:Y:S02]  /*0680*/  VIMNMX.U16x2 R4, PT, PT, R18.reuse, R20, PT ;  /* 0x0000001412047248 */ /* 0x050fe40003fe0200 */
[----:B------:R-:W-:Y:S02]  /*0690*/  IADD3 R22, PT, PT, R3, R22, R5 ;  /* 0x0000001603167210 */ /* 0x000fe40007ffe005 */
[----:B------:R-:W-:Y:S02]  /*06a0*/  VIMNMX.U16x2 R5, PT, PT, R18, R20, !PT ;  /* 0x0000001412057248 */ /* 0x000fe40007fe0200 */
[----:B------:R-:W4:Y:S04]  /*06b0*/  LDG.E.U8 R18, desc[UR12][R30.64+0x3] ;  /* 0x0000030c1e127981 */ /* 0x000f28000c1e1100 */
[----:B------:R-:W4:Y:S01]  /*06c0*/  LDG.E.U8 R20, desc[UR12][R28.64+0x6] ;  /* 0x0000060c1c147981 */ /* 0x000f22000c1e1100 */
[----:B-----5:R-:W-:-:S02]  /*06d0*/  VIMNMX.U16x2 R3, PT, PT, R0, R16, PT ;  /* 0x0000001000037248 */ /* 0x020fc40003fe0200 */
[----:B------:R-:W-:Y:S02]  /*06e0*/  VIMNMX.U16x2 R0, PT, PT, R0, R16, !PT ;  /* 0x0000001000007248 */ /* 0x000fe40007fe0200 */
[----:B------:R-:W4:Y:S01]  /*06f0*/  LDG.E.U8 R16, desc[UR12][R28.64+0x3] ;  /* 0x0000030c1c107981 */ /* 0x000f22000c1e1100 */
[CC--:B--2---:R-:W-:Y:S02]  /*0700*/  VIMNMX.U16x2 R9, PT, PT, R12.reuse, R14.reuse, PT ;  /* 0x0000000e0c097248 */ /* 0x0c4fe40003fe0200 */
[----:B------:R-:W-:Y:S02]  /*0710*/  VIMNMX.U16x2 R11, PT, PT, R12, R14, !PT ;  /* 0x0000000e0c0b7248 */ /* 0x000fe40007fe0200 */
[----:B------:R-:W2:Y:S01]  /*0720*/  LDG.E.U8 R14, desc[UR12][R28.64+0x5] ;  /* 0x0000050c1c0e7981 */ /* 0x000ea2000c1e1100 */
[CC--:B---3--:R-:W-:Y:S02]  /*0730*/  VIMNMX.U16x2 R12, PT, PT, R10.reuse, R8.reuse, PT ;  /* 0x000000080a0c7248 */ /* 0x0c8fe40003fe0200 */
[----:B------:R-:W-:-:S02]  /*0740*/  VIMNMX.U16x2 R8, PT, PT, R10, R8, !PT ;  /* 0x000000080a087248 */ /* 0x000fc40007fe0200 */
[----:B------:R-:W-:Y:S01]  /*0750*/  PRMT R10, R12, 0x7610, R10 ;  /* 0x000076100c0a7816 */ /* 0x000fe2000000000a */
[----:B------:R-:W-:-:S04]  /*0760*/  IMAD.MOV R12, RZ, RZ, -R17 ;  /* 0x000000ffff0c7224 */ /* 0x000fc800078e0a11 */
[----:B------:R-:W-:Y:S01]  /*0770*/  IMAD.MOV R10, RZ, RZ, -R10 ;  /* 0x000000ffff0a7224 */ /* 0x000fe200078e0a0a */
[----:B------:R-:W-:-:S04]  /*0780*/  PRMT R12, R12, 0x7710, RZ ;  /* 0x000077100c0c7816 */ /* 0x000fc800000000ff */
[----:B------:R-:W-:Y:S01]  /*0790*/  PRMT R17, R10, 0x7710, RZ ;  /* 0x000077100a117816 */ /* 0x000fe200000000ff */
[----:B------:R-:W-:Y:S01]  /*07a0*/  IMAD.IADD R13, R13, 0x1, R12 ;  /* 0x000000010d0d7824 */ /* 0x000fe200078e020c */
[----:B------:R-:W3:Y:S03]  /*07b0*/  LDG.E.U8 R10, desc[UR12][R28.64+0x4] ;  /* 0x0000040c1c0a7981 */ /* 0x000ee6000c1e1100 */
[----:B------:R-:W-:Y:S01]  /*07c0*/  IMAD.IADD R8, R8, 0x1, R17 ;  /* 0x0000000108087824 */ /* 0x000fe200078e0211 */
[----:B------:R-:W-:Y:S01]  /*07d0*/  LOP3.LUT R13, R13, 0xffff, RZ, 0xc0, !PT ;  /* 0x0000ffff0d0d7812 */ /* 0x000fe200078ec0ff */
[----:B------:R-:W2:Y:S03]  /*07e0*/  LDG.E.U8 R12, desc[UR12][R30.64+0x5] ;  /* 0x0000050c1e0c7981 */ /* 0x000ea6000c1e1100 */
[----:B------:R-:W-:-:S04]  /*07f0*/  LOP3.LUT R8, R8, 0xffff, RZ, 0xc0, !PT ;  /* 0x0000ffff08087812 */ /* 0x000fc800078ec0ff */
[----:B------:R-:W-:Y:S02]  /*0800*/  IADD3 R32, PT, PT, R8, R13, R22 ;  /* 0x0000000d08207210 */ /* 0x000fe40007ffe016 */
[----:B------:R-:W3:Y:S04]  /*0810*/  LDG.E.U8 R8, desc[UR12][R30.64+0x4] ;  /* 0x0000040c1e087981 */ /* 0x000ee8000c1e1100 */
[----:B------:R0:W5:Y:S01]  /*0820*/  LDG.E.U8 R22, desc[UR12][R28.64+0x7] ;  /* 0x0000070c1c167981 */ /* 0x000162000c1e1100 */
[CC--:B----4-:R-:W-:Y:S02]  /*0830*/  VIMNMX.U16x2 R13, PT, PT, R18.reuse, R16.reuse, PT ;  /* 0x00000010120d7248 */ /* 0x0d0fe40003fe0200 */
[----:B------:R-:W-:Y:S02]  /*0840*/  VIMNMX.U16x2 R17, PT, PT, R18, R16, !PT ;  /* 0x0000001012117248 */ /* 0x000fe40007fe0200 */
[----:B------:R-:W4:Y:S04]  /*0850*/  LDG.E.U8 R16, desc[UR12][R30.64+0x6] ;  /* 0x0000060c1e107981 */ /* 0x000f28000c1e1100 */
[----:B------:R-:W5:Y:S01]  /*0860*/  LDG.E.U8 R18, desc[UR12][R30.64+0x7] ;  /* 0x0000070c1e127981 */ /* 0x000f62000c1e1100 */
[----:B------:R-:W-:-:S02]  /*0870*/  IMAD.MOV R3, RZ, RZ, -R3 ;  /* 0x000000ffff037224 */ /* 0x000fc400078e0a03 */
[--C-:B------:R-:W-:Y:S02]  /*0880*/  IMAD.MOV R33, RZ, RZ, -R4.reuse ;  /* 0x000000ffff217224 */ /* 0x100fe400078e0a04 */
[----:B------:R-:W-:Y:S01]  /*0890*/  IMAD.MOV R9, RZ, RZ, -R9 ;  /* 0x000000ffff097224 */ /* 0x000fe200078e0a09 */
[----:B------:R-:W-:Y:S02]  /*08a0*/  PRMT R3, R3, 0x7710, RZ ;  /* 0x0000771003037816 */ /* 0x000fe400000000ff */
[----:B------:R-:W-:Y:S01]  /*08b0*/  PRMT R4, R5, 0x7610, R4 ;  /* 0x0000761005047816 */ /* 0x000fe20000000004 */
[----:B------:R-:W-:Y:S01]  /*08c0*/  IMAD.MOV R13, RZ, RZ, -R13 ;  /* 0x000000ffff0d7224 */ /* 0x000fe200078e0a0d */
[----:B------:R-:W-:Y:S01]  /*08d0*/  PRMT R5, R33, 0x7710, RZ ;  /* 0x0000771021057816 */ /* 0x000fe200000000ff */
[--C-:B------:R-:W-:Y:S01]  /*08e0*/  IMAD.IADD R0, R0, 0x1, R3.reuse ;  /* 0x0000000100007824 */ /* 0x100fe200078e0203 */
[----:B------:R-:W-:Y:S02]  /*08f0*/  PRMT R3, R11, 0x7610, R3 ;  /* 0x000076100b037816 */ /* 0x000fe40000000003 */
[----:B0-----:R-:W-:Y:S01]  /*0900*/  PRMT R28, R9, 0x7710, RZ ;  /* 0x00007710091c7816 */ /* 0x001fe200000000ff */
[----:B------:R-:W-:-:S04]  /*0910*/  IMAD.IADD R4, R4, 0x1, R5 ;  /* 0x0000000104047824 */ /* 0x000fc800078e0205 */
[----:B------:R-:W-:Y:S01]  /*0920*/  IMAD.IADD R3, R3, 0x1, R28 ;  /* 0x0000000103037824 */ /* 0x000fe200078e021c */
[----:B------:R-:W-:Y:S02]  /*0930*/  PRMT R28, R13, 0x7710, RZ ;  /* 0x000077100d1c7816 */ /* 0x000fe400000000ff */
[----:B------:R-:W-:Y:S02]  /*0940*/  LOP3.LUT R5, R4, 0xffff, RZ, 0xc0, !PT ;  /* 0x0000ffff04057812 */ /* 0x000fe400078ec0ff */
[----:B------:R-:W-:Y:S01]  /*0950*/  LOP3.LUT R0, R0, 0xffff, RZ, 0xc0, !PT ;  /* 0x0000ffff00007812 */ /* 0x000fe200078ec0ff */
[----:B------:R-:W-:-:S03]  /*0960*/  IMAD.IADD R17, R17, 0x1, R28 ;  /* 0x0000000111117824 */ /* 0x000fc600078e021c */
[----:B------:R-:W-:Y:S02]  /*0970*/  IADD3 R4, PT, PT, R0, R5, R32 ;  /* 0x0000000500047210 */ /* 0x000fe40007ffe020 */
[----:B------:R-:W-:Y:S02]  /*0980*/  LOP3.LUT R5, R3, 0xffff, RZ, 0xc0, !PT ;  /* 0x0000ffff03057812 */ /* 0x000fe400078ec0ff */
[----:B------:R-:W-:Y:S02]  /*0990*/  LOP3.LUT R17, R17, 0xffff, RZ, 0xc0, !PT ;  /* 0x0000ffff11117812 */ /* 0x000fe400078ec0ff */
[----:B---3--:R-:W-:Y:S02]  /*09a0*/  VIMNMX.U16x2 R3, PT, PT, R8, R10, PT ;  /* 0x0000000a08037248 */ /* 0x008fe40003fe0200 */
[----:B--2---:R-:W-:Y:S02]  /*09b0*/  VIMNMX.U16x2 R0, PT, PT, R12, R14, PT ;  /* 0x0000000e0c007248 */ /* 0x004fe40003fe0200 */
[----:B------:R-:W-:Y:S01]  /*09c0*/  IADD3 R4, PT, PT, R17, R5, R4 ;  /* 0x0000000511047210 */ /* 0x000fe20007ffe004 */
[----:B------:R-:W-:Y:S01]  /*09d0*/  IMAD.MOV R5, RZ, RZ, -R3 ;  /* 0x000000ffff057224 */ /* 0x000fe200078e0a03 */
[----:B------:R-:W-:Y:S01]  /*09e0*/  VIMNMX.U16x2 R8, PT, PT, R8, R10, !PT ;  /* 0x0000000a08087248 */ /* 0x000fe20007fe0200 */
[----:B------:R-:W-:Y:S01]  /*09f0*/  IMAD.MOV R9, RZ, RZ, -R0 ;  /* 0x000000ffff097224 */ /* 0x000fe200078e0a00 */
[----:B------:R-:W-:-:S02]  /*0a00*/  VIMNMX.U16x2 R12, PT, PT, R12, R14, !PT ;  /* 0x0000000e0c0c7248 */ /* 0x000fc40007fe0200 */
[----:B------:R-:W-:Y:S02]  /*0a10*/  PRMT R0, R8, 0x7610, R0 ;  /* 0x0000761008007816 */ /* 0x000fe40000000000 */
[----:B------:R-:W-:Y:S02]  /*0a20*/  PRMT R3, R12, 0x7610, R3 ;  /* 0x000076100c037816 */ /* 0x000fe40000000003 */
[----:B------:R-:W-:Y:S02]  /*0a30*/  PRMT R5, R5, 0x7710, RZ ;  /* 0x0000771005057816 */ /* 0x000fe400000000ff */
[----:B------:R-:W-:-:S03]  /*0a40*/  PRMT R8, R9, 0x7710, RZ ;  /* 0x0000771009087816 */ /* 0x000fc600000000ff */
[----:B------:R-:W-:Y:S02]  /*0a50*/  IMAD.IADD R0, R0, 0x1, R5 ;  /* 0x0000000100007824 */ /* 0x000fe400078e0205 */
[----:B------:R-:W-:Y:S01]  /*0a60*/  IMAD.IADD R3, R3, 0x1, R8 ;  /* 0x0000000103037824 */ /* 0x000fe200078e0208 */
[----:B------:R-:W-:-:S04]  /*0a70*/  UIADD3 UR4, UPT, UPT, UR4, 0x2, URZ ;  /* 0x0000000204047890 */ /* 0x000fc8000fffe0ff */
[----:B------:R-:W-:Y:S01]  /*0a80*/  UISETP.NE.AND UP0, UPT, UR4, 0x8, UPT ;  /* 0x000000080400788c */ /* 0x000fe2000bf05270 */
[----:B------:R-:W-:Y:S01]  /*0a90*/  LOP3.LUT R3, R3, 0xffff, RZ, 0xc0, !PT ;  /* 0x0000ffff03037812 */ /* 0x000fe200078ec0ff */
[C---:B------:R-:W-:Y:S02]  /*0aa0*/  IMAD R21, R2.reuse, 0x2, R21 ;  /* 0x0000000202157824 */ /* 0x040fe400078e0215 */
[----:B------:R-:W-:Y:S01]  /*0ab0*/  IMAD R27, R2, 0x2, R27 ;  /* 0x00000002021b7824 */ /* 0x000fe200078e021b */
[----:B----4-:R-:W-:Y:S02]  /*0ac0*/  VIMNMX.U16x2 R9, PT, PT, R16, R20, PT ;  /* 0x0000001410097248 */ /* 0x010fe40003fe0200 */
[----:B-----5:R-:W-:Y:S02]  /*0ad0*/  VIMNMX.U16x2 R10, PT, PT, R18, R22, PT ;  /* 0x00000016120a7248 */ /* 0x020fe40003fe0200 */
[----:B------:R-:W-:Y:S02]  /*0ae0*/  PRMT R5, R9, 0x7610, R5 ;  /* 0x0000761009057816 */ /* 0x000fe40000000005 */
[----:B------:R-:W-:-:S02]  /*0af0*/  PRMT R8, R10, 0x7610, R8 ;  /* 0x000076100a087816 */ /* 0x000fc40000000008 */
[----:B------:R-:W-:Y:S01]  /*0b00*/  VIMNMX.U16x2 R16, PT, PT, R16, R20, !PT ;  /* 0x0000001410107248 */ /* 0x000fe20007fe0200 */
[----:B------:R-:W-:Y:S02]  /*0b10*/  IMAD.MOV R5, RZ, RZ, -R5 ;  /* 0x000000ffff057224 */ /* 0x000fe400078e0a05 */
[--C-:B------:R-:W-:Y:S01]  /*0b20*/  IMAD.MOV R10, RZ, RZ, -R8.reuse ;  /* 0x000000ffff0a7224 */ /* 0x100fe200078e0a08 */
[----:B------:R-:W-:Y:S02]  /*0b30*/  VIMNMX.U16x2 R9, PT, PT, R18, R22, !PT ;  /* 0x0000001612097248 */ /* 0x000fe40007fe0200 */
[----:B------:R-:W-:Y:S02]  /*0b40*/  PRMT R8, R16, 0x7610, R8 ;  /* 0x0000761010087816 */ /* 0x000fe40000000008 */
[----:B------:R-:W-:Y:S02]  /*0b50*/  PRMT R11, R5, 0x7710, RZ ;  /* 0x00007710050b7816 */ /* 0x000fe400000000ff */
[----:B------:R-:W-:-:S02]  /*0b60*/  PRMT R10, R10, 0x7710, RZ ;  /* 0x000077100a0a7816 */ /* 0x000fc400000000ff */
[----:B------:R-:W-:Y:S01]  /*0b70*/  LOP3.LUT R5, R0, 0xffff, RZ, 0xc0, !PT ;  /* 0x0000ffff00057812 */ /* 0x000fe200078ec0ff */
[----:B------:R-:W-:Y:S02]  /*0b80*/  IMAD.IADD R8, R8, 0x1, R11 ;  /* 0x0000000108087824 */ /* 0x000fe400078e020b */
[----:B------:R-:W-:Y:S01]  /*0b90*/  IMAD.IADD R9, R9, 0x1, R10 ;  /* 0x0000000109097824 */ /* 0x000fe200078e020a */
[----:B------:R-:W-:Y:S02]  /*0ba0*/  IADD3 R5, PT, PT, R3, R5, R4 ;  /* 0x0000000503057210 */ /* 0x000fe40007ffe004 */
[----:B------:R-:W-:Y:S02]  /*0bb0*/  LOP3.LUT R8, R8, 0xffff, RZ, 0xc0, !PT ;  /* 0x0000ffff08087812 */ /* 0x000fe400078ec0ff */
[----:B------:R-:W-:-:S04]  /*0bc0*/  LOP3.LUT R9, R9, 0xffff, RZ, 0xc0, !PT ;  /* 0x0000ffff09097812 */ /* 0x000fc800078ec0ff */
[----:B------:R-:W-:Y:S01]  /*0bd0*/  IADD3 R5, PT, PT, R9, R8, R5 ;  /* 0x0000000809057210 */ /* 0x000fe20007ffe005 */
[----:B------:R-:W-:Y:S06]  /*0be0*/  BRA.U UP0, `(.L_x_0) ;  /* 0xfffffff500747547 */ /* 0x000fec000b83ffff */
[----:B------:R-:W0:Y:S01]  /*0bf0*/  S2UR UR7, SR_CgaCtaId ;  /* 0x00000000000779c3 */ /* 0x000e220000008800 */
[----:B------:R-:W-:Y:S01]  /*0c00*/  IMAD R3, R15, UR8, RZ ;  /* 0x000000080f037c24 */ /* 0x000fe2000f8e02ff */
[----:B------:R-:W-:Y:S01]  /*0c10*/  UMOV UR4, 0x400 ;  /* 0x0000040000047882 */ /* 0x000fe20000000000 */
[----:B------:R-:W-:Y:S01]  /*0c20*/  LOP3.LUT P0, RZ, R24, R15, RZ, 0xfc, !PT ;  /* 0x0000000f18ff7212 */ /* 0x000fe2000780fcff */
[----:B------:R-:W-:Y:S01]  /*0c30*/  UIADD3 UR6, UPT, UPT, UR4, 0x190, URZ ;  /* 0x0000019004067890 */ /* 0x000fe2000fffe0ff */
[----:B------:R-:W-:-:S04]  /*0c40*/  IMAD R3, R3, 0x2, R24 ;  /* 0x0000000203037824 */ /* 0x000fc800078e0218 */
[----:B------:R-:W-:Y:S01]  /*0c50*/  IMAD.SHL.U32 R2, R3, 0x2, RZ ;  /* 0x0000000203027824 */ /* 0x000fe200078e00ff */
[----:B0-----:R-:W-:Y:S02]  /*0c60*/  ULEA UR5, UR7, UR4, 0x18 ;  /* 0x0000000407057291 */ /* 0x001fe4000f8ec0ff */
[----:B------:R-:W-:-:S04]  /*0c70*/  ULEA UR6, UR7, UR6, 0x18 ;  /* 0x0000000607067291 */ /* 0x000fc8000f8ec0ff */
[----:B------:R-:W-:Y:S02]  /*0c80*/  LEA R0, R3, UR5, 0x2 ;  /* 0x0000000503007c11 */ /* 0x000fe4000f8e10ff */
[----:B------:R-:W-:-:S03]  /*0c90*/  LEA R2, R2, UR6, 0x2 ;  /* 0x0000000602027c11 */ /* 0x000fc6000f8e10ff */
[----:B------:R0:W-:Y:S04]  /*0ca0*/  STS [R0], R5 ;  /* 0x0000000500007388 */ /* 0x0001e80000000800 */
[----:B------:R0:W-:Y:S01]  /*0cb0*/  STS.64 [R2], R6 ;  /* 0x0000000602007388 */ /* 0x0001e20000000a00 */
[----:B------:R-:W-:Y:S06]  /*0cc0*/  BAR.SYNC.DEFER_BLOCKING 0x0 ;  /* 0x0000000000007b1d */ /* 0x000fec0000010000 */
[----:B------:R-:W-:Y:S05]  /*0cd0*/  @P0 EXIT ;  /* 0x000000000000094d */ /* 0x000fea0003800000 */
[----:B------:R-:W-:Y:S01]  /*0ce0*/  UIMAD UR4, UR8, UR8, URZ ;  /* 0x00000008080472a4 */ /* 0x000fe2000f8e02ff */
[----:B------:R-:W-:Y:S02]  /*0cf0*/  IMAD.MOV.U32 R9, RZ, RZ, RZ ;  /* 0x000000ffff097224 */ /* 0x000fe400078e00ff */
[----:B------:R-:W-:Y:S01]  /*0d00*/  IMAD.MOV.U32 R11, RZ, RZ, RZ ;  /* 0x000000ffff0b7224 */ /* 0x000fe200078e00ff */
[----:B------:R-:W-:-:S04]  /*0d10*/  USHF.L.U32 UR7, UR4, 0x2, URZ ;  /* 0x0000000204077899 */ /* 0x000fc800080006ff */
[----:B------:R-:W-:-:S09]  /*0d20*/  UISETP.GE.AND UP0, UPT, UR7, 0x2, UPT ;  /* 0x000000020700788c */ /* 0x000fd2000bf06270 */
[----:B------:R-:W-:Y:S05]  /*0d30*/  BRA.U !UP0, `(.L_x_1) ;  /* 0x0000000508887547 */ /* 0x000fea000b800000 */
[----:B0-----:R-:W0:Y:S01]  /*0d40*/  LDS R0, [UR5] ;  /* 0x00000005ff007984 */ /* 0x001e220008000800 */
[----:B------:R-:W-:Y:S01]  /*0d50*/  UIADD3 UR4, UPT, UPT, UR7, -0x2, URZ ;  /* 0xfffffffe07047890 */ /* 0x000fe2000fffe0ff */
[----:B------:R-:W-:Y:S02]  /*0d60*/  IMAD.MOV.U32 R11, RZ, RZ, RZ ;  /* 0x000000ffff0b7224 */ /* 0x000fe400078e00ff */
[----:B------:R-:W-:Y:S01]  /*0d70*/  IMAD.MOV.U32 R9, RZ, RZ, RZ ;  /* 0x000000ffff097224 */ /* 0x000fe200078e00ff */
[----:B------:R-:W-:-:S03]  /*0d80*/  UISETP.GE.U32.AND UP0, UPT, UR4, 0x7, UPT ;  /* 0x000000070400788c */ /* 0x000fc6000bf06070 */
[----:B------:R-:W-:-:S06]  /*0d90*/  UMOV UR4, 0x1 ;  /* 0x0000000100047882 */ /* 0x000fcc0000000000 */
[----:B------:R-:W-:Y:S05]  /*0da0*/  BRA.U !UP0, `(.L_x_2) ;  /* 0x0000000108c87547 */ /* 0x000fea000b800000 */
[----:B------:R-:W-:Y:S01]  /*0db0*/  UIADD3 UR4, UPT, UPT, UR7, -0x1, URZ ;  /* 0xffffffff07047890 */ /* 0x000fe2000fffe0ff */
[----:B------:R-:W-:Y:S01]  /*0dc0*/  IMAD.MOV.U32 R11, RZ, RZ, RZ ;  /* 0x000000ffff0b7224 */ /* 0x000fe200078e00ff */
[----:B------:R-:W-:Y:S01]  /*0dd0*/  UIADD3 UR9, UPT, UPT, UR5, 0x10, URZ ;  /* 0x0000001005097890 */ /* 0x000fe2000fffe0ff */
[----:B------:R-:W-:Y:S01]  /*0de0*/  IMAD.MOV.U32 R9, RZ, RZ, RZ ;  /* 0x000000ffff097224 */ /* 0x000fe200078e00ff */
[----:B------:R-:W-:Y:S02]  /*0df0*/  ULOP3.LUT UR4, UR4, 0xfffffff8, URZ, 0xc0, !UPT ;  /* 0xfffffff804047892 */ /* 0x000fe4000f8ec0ff */
[----:B------:R-:W-:Y:S02]  /*0e00*/  UIADD3 UR10, UPT, UPT, UR6, 0x14, URZ ;  /* 0x00000014060a7890 */ /* 0x000fe4000fffe0ff */
[----:B------:R-:W-:-:S03]  /*0e10*/  UIADD3 UR8, UPT, UPT, -UR4, URZ, URZ ;  /* 0x000000ff04087290 */ /* 0x000fc6000fffe1ff */
[----:B------:R-:W-:-:S09]  /*0e20*/  UMOV UR4, URZ ;  /* 0x000000ff00047c82 */ /* 0x000fd20008000000 */
.L_x_3:
[----:B0-----:R-:W0:Y:S01]  /*0e30*/  LDS.128 R12, [UR9+-0x10] ;  /* 0xfffff009ff0c7984 */ /* 0x001e220008000c00 */
[----:B------:R-:W-:Y:S02]  /*0e40*/  UIADD3 UR8, UPT, UPT, UR8, 0x8, URZ ;  /* 0x0000000808087890 */ /* 0x000fe4000fffe0ff */
[----:B------:R-:W-:Y:S01]  /*0e50*/  UIADD3 UR4, UPT, UPT, UR4, 0x8, URZ ;  /* 0x0000000804047890 */ /* 0x000fe2000fffe0ff */
[----:B------:R-:W1:Y:S01]  /*0e60*/  LDS.128 R4, [UR9] ;  /* 0x00000009ff047984 */ /* 0x000e620008000c00 */
[----:B------:R-:W-:-:S03]  /*0e70*/  UISETP.NE.AND UP0, UPT, UR8, URZ, UPT ;  /* 0x000000ff0800728c */ /* 0x000fc6000bf05270 */
[----:B--2---:R-:W2:Y:S01]  /*0e80*/  LDS R3, [UR9+0x10] ;  /* 0x00001009ff037984 */ /* 0x004ea20008000800 */
[----:B------:R-:W-:Y:S01]  /*0e90*/  UIADD3 UR9, UPT, UPT, UR9, 0x20, URZ ;  /* 0x0000002009097890 */ /* 0x000fe2000fffe0ff */
[----:B0-----:R-:W-:-:S13]  /*0ea0*/  ISETP.GE.AND P0, PT, R0, R13, PT ;  /* 0x0000000d0000720c */ /* 0x001fda0003f06270 */
[----:B------:R-:W-:Y:S01]  /*0eb0*/  @P0 IMAD.MOV.U32 R0, RZ, RZ, R13 ;  /* 0x000000ffff000224 */ /* 0x000fe200078e000d */
[----:B------:R-:W3:Y:S04]  /*0ec0*/  @P0 LDS R9, [UR10+-0x10] ;  /* 0xfffff00aff090984 */ /* 0x000ee80008000800 */
[----:B------:R-:W4:Y:S01]  /*0ed0*/  @P0 LDS R11, [UR10+-0xc] ;  /* 0xfffff40aff0b0984 */ /* 0x000f220008000800 */
[----:B------:R-:W-:-:S13]  /*0ee0*/  ISETP.GE.AND P0, PT, R0, R14, PT ;  /* 0x0000000e0000720c */ /* 0x000fda0003f06270 */
[----:B------:R-:W-:Y:S01]  /*0ef0*/  @P0 IMAD.MOV.U32 R0, RZ, RZ, R14 ;  /* 0x000000ffff000224 */ /* 0x000fe200078e000e */
[----:B------:R-:W0:Y:S04]  /*0f00*/  @P0 LDS R9, [UR10+-0xc] ;  /* 0xfffff40aff090984 */ /* 0x000e280008000800 */
[----:B------:R-:W0:Y:S01]  /*0f10*/  @P0 LDS R11, [UR10+-0x8] ;  /* 0xfffff80aff0b0984 */ /* 0x000e220008000800 */
[----:B------:R-:W-:-:S13]  /*0f20*/  ISETP.GE.AND P0, PT, R0, R15, PT ;  /* 0x0000000f0000720c */ /* 0x000fda0003f06270 */
[----:B------:R-:W-:Y:S01]  /*0f30*/  @P0 IMAD.MOV.U32 R0, RZ, RZ, R15 ;  /* 0x000000ffff000224 */ /* 0x000fe200078e000f */
[----:B------:R-:W0:Y:S04]  /*0f40*/  @P0 LDS R9, [UR10+-0x8] ;  /* 0xfffff80aff090984 */ /* 0x000e280008000800 */
[----:B------:R-:W0:Y:S01]  /*0f50*/  @P0 LDS R11, [UR10+-0x4] ;  /* 0xfffffc0aff0b0984 */ /* 0x000e220008000800 */
[----:B-1----:R-:W-:-:S13]  /*0f60*/  ISETP.GE.AND P0, PT, R0, R4, PT ;  /* 0x000000040000720c */ /* 0x002fda0003f06270 */
[----:B------:R-:W-:Y:S01]  /*0f70*/  @P0 IMAD.MOV.U32 R0, RZ, RZ, R4 ;  /* 0x000000ffff000224 */ /* 0x000fe200078e0004 */
[----:B------:R-:W1:Y:S04]  /*0f80*/  @P0 LDS R9, [UR10+-0x4] ;  /* 0xfffffc0aff090984 */ /* 0x000e680008000800 */
[----:B------:R-:W0:Y:S01]  /*0f90*/  @P0 LDS R11, [UR10] ;  /* 0x0000000aff0b0984 */ /* 0x000e220008000800 */
[----:B------:R-:W-:-:S13]  /*0fa0*/  ISETP.GE.AND P0, PT, R0, R5, PT ;  /* 0x000000050000720c */ /* 0x000fda0003f06270 */
[----:B------:R-:W-:Y:S01]  /*0fb0*/  @P0 IMAD.MOV.U32 R0, RZ, RZ, R5 ;  /* 0x000000ffff000224 */ /* 0x000fe200078e0005 */
[----:B------:R-:W0:Y:S04]  /*0fc0*/  @P0 LDS R9, [UR10] ;  /* 0x0000000aff090984 */ /* 0x000e280008000800 */
[----:B------:R-:W0:Y:S01]  /*0fd0*/  @P0 LDS R11, [UR10+0x4] ;  /* 0x0000040aff0b0984 */ /* 0x000e220008000800 */
[----:B------:R-:W-:-:S13]  /*0fe0*/  ISETP.GE.AND P0, PT, R0, R6, PT ;  /* 0x000000060000720c */ /* 0x000fda0003f06270 */
[----:B------:R-:W-:Y:S01]  /*0ff0*/  @P0 IMAD.MOV.U32 R0, RZ, RZ, R6 ;  /* 0x000000ffff000224 */ /* 0x000fe200078e0006 */
[----:B------:R-:W0:Y:S04]  /*1000*/  @P0 LDS R9, [UR10+0x4] ;  /* 0x0000040aff090984 */ /* 0x000e280008000800 */
[----:B------:R-:W0:Y:S01]  /*1010*/  @P0 LDS R11, [UR10+0x8] ;  /* 0x0000080aff0b0984 */ /* 0x000e220008000800 */
[----:B------:R-:W-:-:S13]  /*1020*/  ISETP.GE.AND P0, PT, R0, R7, PT ;  /* 0x000000070000720c */ /* 0x000fda0003f06270 */
[----:B------:R-:W-:Y:S01]  /*1030*/  @P0 IMAD.MOV.U32 R0, RZ, RZ, R7 ;  /* 0x000000ffff000224 */ /* 0x000fe200078e0007 */
[----:B------:R-:W0:Y:S04]  /*1040*/  @P0 LDS R9, [UR10+0x8] ;  /* 0x0000080aff090984 */ /* 0x000e280008000800 */
[----:B------:R-:W0:Y:S01]  /*1050*/  @P0 LDS R11, [UR10+0xc] ;  /* 0x00000c0aff0b0984 */ /* 0x000e220008000800 */
[----:B--2---:R-:W-:-:S13]  /*1060*/  ISETP.GE.AND P0, PT, R0, R3, PT ;  /* 0x000000030000720c */ /* 0x004fda0003f06270 */
[----:B------:R-:W-:Y:S01]  /*1070*/  @P0 IMAD.MOV.U32 R0, RZ, RZ, R3 ;  /* 0x000000ffff000224 */ /* 0x000fe200078e0003 */
[----:B------:R-:W2:Y:S04]  /*1080*/  @P0 LDS R9, [UR10+0xc] ;  /* 0x00000c0aff090984 */ /* 0x000ea80008000800 */
[----:B------:R-:W0:Y:S01]  /*1090*/  @P0 LDS R11, [UR10+0x10] ;  /* 0x0000100aff0b0984 */ /* 0x000e220008000800 */
[----:B------:R-:W-:Y:S01]  /*10a0*/  UIADD3 UR10, UPT, UPT, UR10, 0x20, URZ ;  /* 0x000000200a0a7890 */ /* 0x000fe2000fffe0ff */
[----:B-1-34-:R-:W-:Y:S11]  /*10b0*/  BRA.U UP0, `(.L_x_3) ;  /* 0xfffffffd005c7547 */ /* 0x01aff6000b83ffff */
[----:B------:R-:W-:-:S12]  /*10c0*/  UIADD3 UR4, UPT, UPT, UR4, 0x1, URZ ;  /* 0x0000000104047890 */ /* 0x000fd8000fffe0ff */
.L_x_2:
[----:B------:R-:W-:-:S09]  /*10d0*/  ULOP3.LUT UP0, URZ, UR7, 0x4, URZ, 0xc0, !UPT ;  /* 0x0000000407ff7892 */ /* 0x000fd2000f80c0ff */
[----:B------:R-:W-:Y:S05]  /*10e0*/  BRA.U UP0, `(.L_x_4) ;  /* 0x00000001005c7547 */ /* 0x000fea000b800000 */
[----:B------:R-:W-:Y:S02]  /*10f0*/  ULEA UR7, UR4, UR5, 0x2 ;  /* 0x0000000504077291 */ /* 0x000fe4000f8e10ff */
[----:B------:R-:W-:Y:S02]  /*1100*/  ULEA UR8, UR4, UR6, 0x2 ;  /* 0x0000000604087291 */ /* 0x000fe4000f8e10ff */
[----:B------:R-:W-:-:S05]  /*1110*/  UIADD3 UR4, UPT, UPT, UR4, 0x4, URZ ;  /* 0x0000000404047890 */ /* 0x000fca000fffe0ff */
[----:B------:R-:W0:Y:S04]  /*1120*/  LDS R3, [UR7] ;  /* 0x00000007ff037984 */ /* 0x000e280008000800 */
[----:B------:R-:W1:Y:S01]  /*1130*/  LDS R5, [UR7+0x4] ;  /* 0x00000407ff057984 */ /* 0x000e620008000800 */
[----:B0-----:R-:W-:-:S13]  /*1140*/  ISETP.GE.AND P0, PT, R0, R3, PT ;  /* 0x000000030000720c */ /* 0x001fda0003f06270 */
[----:B------:R-:W-:Y:S01]  /*1150*/  @P0 IMAD.MOV.U32 R0, RZ, RZ, R3 ;  /* 0x000000ffff000224 */ /* 0x000fe200078e0003 */
[----:B--2---:R-:W-:Y:S04]  /*1160*/  @P0 LDS R9, [UR8] ;  /* 0x00000008ff090984 */ /* 0x004fe80008000800 */
[----:B------:R-:W0:Y:S04]  /*1170*/  LDS R3, [UR7+0x8] ;  /* 0x00000807ff037984 */ /* 0x000e280008000800 */
[----:B------:R-:W-:Y:S01]  /*1180*/  @P0 LDS R11, [UR8+0x4] ;  /* 0x00000408ff0b0984 */ /* 0x000fe20008000800 */
[----:B-1----:R-:W-:-:S13]  /*1190*/  ISETP.GE.AND P0, PT, R0, R5, PT ;  /* 0x000000050000720c */ /* 0x002fda0003f06270 */
[----:B------:R-:W-:Y:S01]  /*11a0*/  @P0 IMAD.MOV.U32 R0, RZ, RZ, R5 ;  /* 0x000000ffff000224 */ /* 0x000fe200078e0005 */
[----:B------:R-:W-:Y:S04]  /*11b0*/  @P0 LDS R9, [UR8+0x4] ;  /* 0x00000408ff090984 */ /* 0x000fe80008000800 */
[----:B------:R-:W1:Y:S04]  /*11c0*/  LDS R5, [UR7+0xc] ;  /* 0x00000c07ff057984 */ /* 0x000e680008000800 */
[----:B------:R-:W3:Y:S01]  /*11d0*/  @P0 LDS R11, [UR8+0x8] ;  /* 0x00000808ff0b0984 */ /* 0x000ee20008000800 */
[----:B0-----:R-:W-:-:S13]  /*11e0*/  ISETP.GE.AND P0, PT, R0, R3, PT ;  /* 0x000000030000720c */ /* 0x001fda0003f06270 */
[----:B------:R-:W-:Y:S01]  /*11f0*/  @P0 IMAD.MOV.U32 R0, RZ, RZ, R3 ;  /* 0x000000ffff000224 */ /* 0x000fe200078e0003 */
[----:B------:R-:W4:Y:S04]  /*1200*/  @P0 LDS R9, [UR8+0x8] ;  /* 0x00000808ff090984 */ /* 0x000f280008000800 */
[----:B------:R-:W0:Y:S01]  /*1210*/  @P0 LDS R11, [UR8+0xc] ;  /* 0x00000c08ff0b0984 */ /* 0x000e220008000800 */
[----:B-1----:R-:W-:-:S13]  /*1220*/  ISETP.GE.AND P0, PT, R0, R5, PT ;  /* 0x000000050000720c */ /* 0x002fda0003f06270 */
[----:B------:R-:W1:Y:S01]  /*1230*/  @P0 LDS R9, [UR8+0xc] ;  /* 0x00000c08ff090984 */ /* 0x000e620008000800 */
[----:B------:R-:W-:-:S03]  /*1240*/  @P0 IMAD.MOV.U32 R0, RZ, RZ, R5 ;  /* 0x000000ffff000224 */ /* 0x000fc600078e0005 */
[----:B---3--:R-:W2:Y:S04]  /*1250*/  @P0 LDS R11, [UR8+0x10] ;  /* 0x00001008ff0b0984 */ /* 0x008ea80008000800 */
.L_x_4:
[----:B------:R-:W-:Y:S02]  /*1260*/  ULEA UR7, UR4, UR5, 0x2 ;  /* 0x0000000504077291 */ /* 0x000fe4000f8e10ff */
[----:B------:R-:W-:-:S07]  /*1270*/  ULEA UR4, UR4, UR6, 0x2 ;  /* 0x0000000604047291 */ /* 0x000fce000f8e10ff */
[----:B------:R-:W0:Y:S04]  /*1280*/  LDS R3, [UR7] ;  /* 0x00000007ff037984 */ /* 0x000e280008000800 */
[----:B------:R-:W3:Y:S01]  /*1290*/  LDS R5, [UR7+0x4] ;  /* 0x00000407ff057984 */ /* 0x000ee20008000800 */
[----:B0-----:R-:W-:-:S13]  /*12a0*/  ISETP.GE.AND P0, PT, R0, R3, PT ;  /* 0x000000030000720c */ /* 0x001fda0003f06270 */
[----:B------:R-:W-:Y:S01]  /*12b0*/  @P0 IMAD.MOV.U32 R0, RZ, RZ, R3 ;  /* 0x000000ffff000224 */ /* 0x000fe200078e0003 */
[----:B-12-4-:R-:W-:Y:S04]  /*12c0*/  @P0 LDS R9, [UR4] ;  /* 0x00000004ff090984 */ /* 0x016fe80008000800 */
[----:B------:R-:W0:Y:S04]  /*12d0*/  LDS R3, [UR7+0x8] ;  /* 0x00000807ff037984 */ /* 0x000e280008000800 */
[----:B------:R-:W1:Y:S01]  /*12e0*/  @P0 LDS R11, [UR4+0x4] ;  /* 0x00000404ff0b0984 */ /* 0x000e620008000800 */
[----:B---3--:R-:W-:-:S13]  /*12f0*/  ISETP.GE.AND P0, PT, R0, R5, PT ;  /* 0x000000050000720c */ /* 0x008fda0003f06270 */
[----:B------:R-:W-:Y:S01]  /*1300*/  @P0 IMAD.MOV.U32 R0, RZ, RZ, R5 ;  /* 0x000000ffff000224 */ /* 0x000fe200078e0005 */
[----:B------:R-:W2:Y:S04]  /*1310*/  @P0 LDS R9, [UR4+0x4] ;  /* 0x00000404ff090984 */ /* 0x000ea80008000800 */
[----:B------:R-:W3:Y:S01]  /*1320*/  @P0 LDS R11, [UR4+0x8] ;  /* 0x00000804ff0b0984 */ /* 0x000ee20008000800 */
[----:B0-----:R-:W-:-:S13]  /*1330*/  ISETP.GE.AND P0, PT, R0, R3, PT ;  /* 0x000000030000720c */ /* 0x001fda0003f06270 */
[----:B------:R-:W4:Y:S04]  /*1340*/  @P0 LDS R9, [UR4+0x8] ;  /* 0x00000804ff090984 */ /* 0x000f280008000800 */
[----:B-1----:R-:W0:Y:S02]  /*1350*/  @P0 LDS R11, [UR4+0xc] ;  /* 0x00000c04ff0b0984 */ /* 0x002e240008000800 */
.L_x_1:
[----:B0-----:R-:W0:Y:S08]  /*1360*/  LDC R0, c[0x0][0x370] ;  /* 0x0000dc00ff007b82 */ /* 0x001e300000000800 */
[----:B------:R-:W1:Y:S01]  /*1370*/  LDC.64 R2, c[0x0][0x390] ;  /* 0x0000e400ff027b82 */ /* 0x000e620000000a00 */
[----:B0-----:R-:W-:-:S04]  /*1380*/  IMAD R0, R19, R0, UR11 ;  /* 0x0000000b13007e24 */ /* 0x001fc8000f8e0200 */
[----:B------:R-:W-:-:S04]  /*1390*/  IMAD.SHL.U32 R5, R0, 0x4, RZ ;  /* 0x0000000400057824 */ /* 0x000fc800078e00ff */
[----:B-1----:R-:W-:-:S05]  /*13a0*/  IMAD.WIDE.U32 R2, R5, 0x4, R2 ;  /* 0x0000000405027825 */ /* 0x002fca00078e0002 */
[----:B------:R-:W-:Y:S04]  /*13b0*/  STG.E desc[UR12][R2.64], R26 ;  /* 0x0000001a02007986 */ /* 0x000fe8000c10190c */
[----:B------:R-:W-:Y:S04]  /*13c0*/  STG.E desc[UR12][R2.64+0x4], R23 ;  /* 0x0000041702007986 */ /* 0x000fe8000c10190c */
[----:B--2-4-:R-:W-:Y:S04]  /*13d0*/  STG.E desc[UR12][R2.64+0x8], R9 ;  /* 0x0000080902007986 */ /* 0x014fe8000c10190c */
[----:B---3--:R-:W-:Y:S01]  /*13e0*/  STG.E desc[UR12][R2.64+0xc], R11 ;  /* 0x00000c0b02007986 */ /* 0x008fe2000c10190c */
[----:B------:R-:W-:Y:S05]  /*13f0*/  EXIT ;  /* 0x000000000000794d */ /* 0x000fea0003800000 */
.L_x_5:
[----:B------:R-:W-:-:S00]  /*1400*/  BRA `(.L_x_5) ;  /* 0xfffffffc00fc7947 */ /* 0x000fc0000383ffff */
[----:B------:R-:W-:-:S00]  /*1410*/  NOP ;  /* 0x0000000000007918 */ /* 0x000fc00000000000 */
        /* <DEDUP_REMOVED lines=14> */
.L_x_6:


//--------------------- .nv.shared._Z14block_matchingPhS_Piiiii --------------------------
	.section	.nv.shared._Z14block_matchingPhS_Piiiii,"aw",@nobits
	.sectionflags	@""
	.align	4
.nv.shared._Z14block_matchingPhS_Piiiii:
	.zero		2224


//--------------------- .nv.shared.reserved.0     --------------------------
	.section	.nv.shared.reserved.0,"aw",@nobits
	.weak		__nv_reservedSMEM_offset_0_alias
	.size		__nv_reservedSMEM_offset_0_alias, 0, 64
	.other		__nv_reservedSMEM_offset_0_alias,@"STO_CUDA_RESERVED_SHARED STV_DEFAULT"
__nv_reservedSMEM_offset_0_alias:
	.zero		0
	.zero		64


//--------------------- .nv.constant0._Z14block_matchingPhS_Piiiii --------------------------
	.section	.nv.constant0._Z14block_matchingPhS_Piiiii,"a",@progbits
	.sectionflags	@""
	.align	4
.nv.constant0._Z14block_matchingPhS_Piiiii:
	.zero		936


//--------------------- SYMBOLS --------------------------

	.type		.nv.reservedSmem.offset0,@object
	.size		.nv.reservedSmem.offset0,0x4
	.type		.nv.reservedSmem.cap,@object
	.size		.nv.reservedSmem.cap,0x4
